	.headerflags	@"EF_CUDA_TEXMODE_UNIFIED EF_CUDA_64BIT_ADDRESS EF_CUDA_ACCELERATORS EF_CUDA_SM90 EF_CUDA_VIRTUAL_SM(EF_CUDA_SM90)"
	.elftype	@"ET_EXEC"


//--------------------- .nv.info                  --------------------------
	.section	.nv.info,"",@"SHT_CUDA_INFO"
	.align	4


	//----- nvinfo : EIATTR_REGCOUNT
	.align		4
        /*0000*/ 	.byte	0x04, 0x2f
        /*0002*/ 	.short	(.L_2 - .L_1)
	.align		4
.L_1:
        /*0004*/ 	.word	index@(triton_poi_fused_native_group_norm_27)
        /*0008*/ 	.word	0x00000012


	//----- nvinfo : EIATTR_MIN_STACK_SIZE
	.align		4
.L_2:
        /*000c*/ 	.byte	0x04, 0x12
        /*000e*/ 	.short	(.L_4 - .L_3)
	.align		4
.L_3:
        /*0010*/ 	.word	index@(triton_poi_fused_native_group_norm_27)
        /*0014*/ 	.word	0x00000000


	//----- nvinfo : EIATTR_FRAME_SIZE
	.align		4
.L_4:
        /*0018*/ 	.byte	0x04, 0x11
        /*001a*/ 	.short	(.L_6 - .L_5)
	.align		4
.L_5:
        /*001c*/ 	.word	index@(triton_poi_fused_native_group_norm_27)
        /*0020*/ 	.word	0x00000000


	//----- nvinfo : EIATTR_MIN_STACK_SIZE
	.align		4
.L_6:
        /*0024*/ 	.byte	0x04, 0x12
        /*0026*/ 	.short	(.L_8 - .L_7)
	.align		4
.L_7:
        /*0028*/ 	.word	index@(triton_poi_fused_native_group_norm_27)
        /*002c*/ 	.word	0x00000000
.L_8:


//--------------------- .nv.info.triton_poi_fused_native_group_norm_27 --------------------------
	.section	.nv.info.triton_poi_fused_native_group_norm_27,"",@"SHT_CUDA_INFO"
	.sectionflags	@""
	.align	4


	//----- nvinfo : EIATTR_CUDA_API_VERSION
	.align		4
        /*0000*/ 	.byte	0x04, 0x37
        /*0002*/ 	.short	(.L_10 - .L_9)
.L_9:
        /*0004*/ 	.word	0x0000007c


	//----- nvinfo : EIATTR_KPARAM_INFO
	.align		4
.L_10:
        /*0008*/ 	.byte	0x04, 0x17
        /*000a*/ 	.short	(.L_12 - .L_11)
.L_11:
        /*000c*/ 	.word	0x00000000
        /*0010*/ 	.short	0x0006
        /*0012*/ 	.short	0x0030
        /*0014*/ 	.byte	0x00, 0xf0, 0x11, 0x00


	//----- nvinfo : EIATTR_KPARAM_INFO
	.align		4
.L_12:
        /*0018*/ 	.byte	0x04, 0x17
        /*001a*/ 	.short	(.L_14 - .L_13)
.L_13:
        /*001c*/ 	.word	0x00000000
        /*0020*/ 	.short	0x0005
        /*0022*/ 	.short	0x0028
        /*0024*/ 	.byte	0x00, 0xf4, 0x21, 0x00


	//----- nvinfo : EIATTR_KPARAM_INFO
	.align		4
.L_14:
        /*0028*/ 	.byte	0x04, 0x17
        /*002a*/ 	.short	(.L_16 - .L_15)
.L_15:
        /*002c*/ 	.word	0x00000000
        /*0030*/ 	.short	0x0004
        /*0032*/ 	.short	0x0020
        /*0034*/ 	.byte	0x00, 0xf4, 0x21, 0x00


	//----- nvinfo : EIATTR_KPARAM_INFO
	.align		4
.L_16:
        /*0038*/ 	.byte	0x04, 0x17
        /*003a*/ 	.short	(.L_18 - .L_17)
.L_17:
        /*003c*/ 	.word	0x00000000
        /*0040*/ 	.short	0x0003
        /*0042*/ 	.short	0x0018
        /*0044*/ 	.byte	0x00, 0xf4, 0x21, 0x00


	//----- nvinfo : EIATTR_KPARAM_INFO
	.align		4
.L_18:
        /*0048*/ 	.byte	0x04, 0x17
        /*004a*/ 	.short	(.L_20 - .L_19)
.L_19:
        /*004c*/ 	.word	0x00000000
        /*0050*/ 	.short	0x0002
        /*0052*/ 	.short	0x0010
        /*0054*/ 	.byte	0x00, 0xf4, 0x21, 0x00


	//----- nvinfo : EIATTR_KPARAM_INFO
	.align		4
.L_20:
        /*0058*/ 	.byte	0x04, 0x17
        /*005a*/ 	.short	(.L_22 - .L_21)
.L_21:
        /*005c*/ 	.word	0x00000000
        /*0060*/ 	.short	0x0001
        /*0062*/ 	.short	0x0008
        /*0064*/ 	.byte	0x00, 0xf4, 0x21, 0x00


	//----- nvinfo : EIATTR_KPARAM_INFO
	.align		4
.L_22:
        /*0068*/ 	.byte	0x04, 0x17
        /*006a*/ 	.short	(.L_24 - .L_23)
.L_23:
        /*006c*/ 	.word	0x00000000
        /*0070*/ 	.short	0x0000
        /*0072*/ 	.short	0x0000
        /*0074*/ 	.byte	0x00, 0xf4, 0x21, 0x00


	//----- nvinfo : EIATTR_SPARSE_MMA_MASK
	.align		4
.L_24:
        /*0078*/ 	.byte	0x03, 0x50
        /*007a*/ 	.short	0x0000


	//----- nvinfo : EIATTR_MAXREG_COUNT
	.align		4
        /*007c*/ 	.byte	0x03, 0x1b
        /*007e*/ 	.short	0x00ff


	//----- nvinfo : EIATTR_EXIT_INSTR_OFFSETS
	.align		4
        /*0080*/ 	.byte	0x04, 0x1c
        /*0082*/ 	.short	(.L_26 - .L_25)


	//   ....[0]....
.L_25:
        /*0084*/ 	.word	0x00000280


	//----- nvinfo : EIATTR_REQNTID
	.align		4
.L_26:
        /*0088*/ 	.byte	0x04, 0x10
        /*008a*/ 	.short	(.L_28 - .L_27)
.L_27:
        /*008c*/ 	.word	0x00000080
        /*0090*/ 	.word	0x00000001
        /*0094*/ 	.word	0x00000001


	//----- nvinfo : EIATTR_CBANK_PARAM_SIZE
	.align		4
.L_28:
        /*0098*/ 	.byte	0x03, 0x19
        /*009a*/ 	.short	0x0034


	//----- nvinfo : EIATTR_PARAM_CBANK
	.align		4
        /*009c*/ 	.byte	0x04, 0x0a
        /*009e*/ 	.short	(.L_30 - .L_29)
	.align		4
.L_29:
        /*00a0*/ 	.word	index@(.nv.constant0.triton_poi_fused_native_group_norm_27)
        /*00a4*/ 	.short	0x0210
        /*00a6*/ 	.short	0x0034


	//----- nvinfo : EIATTR_SW_WAR
	.align		4
.L_30:
        /*00a8*/ 	.byte	0x04, 0x36
        /*00aa*/ 	.short	(.L_32 - .L_31)
.L_31:
        /*00ac*/ 	.word	0x00000008
.L_32:


//--------------------- .nv.callgraph             --------------------------
	.section	.nv.callgraph,"",@"SHT_CUDA_CALLGRAPH"
	.align	4
	.sectionentsize	8
	.align		4
        /*0000*/ 	.word	0x00000000
	.align		4
        /*0004*/ 	.word	0xffffffff
	.align		4
        /*0008*/ 	.word	0x00000000
	.align		4
        /*000c*/ 	.word	0xfffffffe
	.align		4
        /*0010*/ 	.word	0x00000000
	.align		4
        /*0014*/ 	.word	0xfffffffd
	.align		4
        /*0018*/ 	.word	0x00000000
	.align		4
        /*001c*/ 	.word	0xfffffffc


//--------------------- .nv.constant4             --------------------------
	.section	.nv.constant4,"a",@progbits
	.align	8
	.align		8
.nv.constant4:
        /*0000*/ 	.dword	_$_str


//--------------------- .text.triton_poi_fused_native_group_norm_27 --------------------------
	.section	.text.triton_poi_fused_native_group_norm_27,"ax",@progbits
	.align	128
        .global         triton_poi_fused_native_group_norm_27
        .type           triton_poi_fused_native_group_norm_27,@function
        .size           triton_poi_fused_native_group_norm_27,(.L_x_1 - triton_poi_fused_native_group_norm_27)
        .other          triton_poi_fused_native_group_norm_27,@"STO_CUDA_ENTRY STV_DEFAULT"
triton_poi_fused_native_group_norm_27:
.text.triton_poi_fused_native_group_norm_27:
[----:B------:R-:W-:Y:S01]  /*0000*/  LDC R1, c[0x0][0x28] ;  /* 0x00000a00ff017b82 */ /* 0x000fe20000000800 */
[----:B------:R-:W1:Y:S07]  /*0010*/  S2R R0, SR_TID.X ;  /* 0x0000000000007919 */ /* 0x000e6e0000002100 */
[----:B------:R-:W2:Y:S01]  /*0020*/  LDC.64 R10, c[0x0][0x220] ;  /* 0x00008800ff0a7b82 */ /* 0x000ea20000000a00 */
[----:B------:R-:W-:Y:S01]  /*0030*/  ULDC.64 UR4, c[0x0][0x208] ;  /* 0x0000820000047ab9 */ /* 0x000fe20000000a00 */
[----:B------:R-:W3:Y:S06]  /*0040*/  S2R R3, SR_CTAID.X ;  /* 0x0000000000037919 */ /* 0x000eec0000002500 */
[----:B------:R-:W4:Y:S08]  /*0050*/  LDC.64 R8, c[0x0][0x210] ;  /* 0x00008400ff087b82 */ /* 0x000f300000000a00 */
[----:B------:R-:W5:Y:S08]  /*0060*/  LDC.64 R6, c[0x0][0x218] ;  /* 0x00008600ff067b82 */ /* 0x000f700000000a00 */
[----:B------:R-:W5:Y:S01]  /*0070*/  LDC.64 R4, c[0x0][0x228] ;  /* 0x00008a00ff047b82 */ /* 0x000f620000000a00 */
[----:B-1----:R-:W-:-:S02]  /*0080*/  LOP3.LUT R0, R0, 0x7f, RZ, 0xc0, !PT ;  /* 0x0000007f00007812 */ /* 0x002fc400078ec0ff */
[----:B---3--:R-:W-:Y:S02]  /*0090*/  SHF.R.S32.HI R13, RZ, 0x18, R3 ;  /* 0x00000018ff0d7819 */ /* 0x008fe40000011403 */
[----:B------:R-:W-:Y:S02]  /*00a0*/  LEA R0, R3, R0, 0x7 ;  /* 0x0000000003007211 */ /* 0x000fe400078e38ff */
[----:B------:R-:W-:-:S04]  /*00b0*/  SGXT R13, R13, 0x1 ;  /* 0x000000010d0d781a */ /* 0x000fc80000000200 */
[CC--:B------:R-:W-:Y:S02]  /*00c0*/  LEA.HI R2, R13.reuse, R0.reuse, RZ, 0x8 ;  /* 0x000000000d027211 */ /* 0x0c0fe400078f40ff */
[----:B------:R-:W-:Y:S02]  /*00d0*/  LEA.HI R13, R13, R0, RZ, 0x4 ;  /* 0x000000000d0d7211 */ /* 0x000fe400078f20ff */
[----:B------:R-:W-:Y:S02]  /*00e0*/  SHF.R.S32.HI R15, RZ, 0x8, R2 ;  /* 0x00000008ff0f7819 */ /* 0x000fe40000011402 */
[----:B------:R-:W1:Y:S03]  /*00f0*/  LDC.64 R2, c[0x0][0x230] ;  /* 0x00008c00ff027b82 */ /* 0x000e660000000a00 */
[----:B--2---:R-:W-:Y:S01]  /*0100*/  IMAD.WIDE R10, R15, 0x4, R10 ;  /* 0x000000040f0a7825 */ /* 0x004fe200078e020a */
[----:B------:R-:W-:-:S02]  /*0110*/  SHF.R.S32.HI R12, RZ, 0x4, R13 ;  /* 0x00000004ff0c7819 */ /* 0x000fc4000001140d */
[----:B------:R-:W-:-:S03]  /*0120*/  SHF.R.S32.HI R13, RZ, 0x1f, R13 ;  /* 0x0000001fff0d7819 */ /* 0x000fc6000001140d */
[----:B------:R2:W3:Y:S01]  /*0130*/  LDG.E.EL R10, desc[UR4][R10.64] ;  /* 0x000000040a0a7981 */ /* 0x0004e2000c2e1900 */
[----:B------:R-:W-:Y:S01]  /*0140*/  LEA.HI R13, R13, R12, RZ, 0x9 ;  /* 0x0000000c0d0d7211 */ /* 0x000fe200078f48ff */
[----:B----4-:R-:W-:-:S03]  /*0150*/  IMAD.WIDE R8, R0, 0x4, R8 ;  /* 0x0000000400087825 */ /* 0x010fc600078e0208 */
[----:B------:R-:W-:Y:S01]  /*0160*/  LOP3.LUT R13, R13, 0xfffffe00, RZ, 0xc0, !PT ;  /* 0xfffffe000d0d7812 */ /* 0x000fe200078ec0ff */
[----:B-----5:R-:W-:Y:S02]  /*0170*/  IMAD.WIDE R6, R15, 0x4, R6 ;  /* 0x000000040f067825 */ /* 0x020fe400078e0206 */
[----:B------:R-:W4:Y:S01]  /*0180*/  LDG.E R8, desc[UR4][R8.64] ;  /* 0x0000000408087981 */ /* 0x000f22000c1e1900 */
[----:B------:R-:W-:-:S03]  /*0190*/  IADD3 R13, R12, -R13, RZ ;  /* 0x8000000d0c0d7210 */ /* 0x000fc60007ffe0ff */
[----:B------:R-:W4:Y:S02]  /*01a0*/  LDG.E.EL R7, desc[UR4][R6.64] ;  /* 0x0000000406077981 */ /* 0x000f24000c2e1900 */
[----:B0-----:R-:W-:-:S04]  /*01b0*/  IMAD.WIDE R4, R13, 0x4, R4 ;  /* 0x000000040d047825 */ /* 0x001fc800078e0204 */
[----:B-1----:R-:W-:Y:S02]  /*01c0*/  IMAD.WIDE R2, R13, 0x4, R2 ;  /* 0x000000040d027825 */ /* 0x002fe400078e0202 */
[----:B------:R-:W5:Y:S01]  /*01d0*/  LDG.E.EL R4, desc[UR4][R4.64] ;  /* 0x0000000404047981 */ /* 0x000f62000c2e1900 */
[----:B--2---:R-:W-:Y:S01]  /*01e0*/  HFMA2.MMA R11, -RZ, RZ, 0.9375, 0 ;  /* 0x3b800000ff0b7435 */ /* 0x004fe200000001ff */
[----:B------:R-:W0:Y:S02]  /*01f0*/  LDC.64 R12, c[0x0][0x238] ;  /* 0x00008e00ff0c7b82 */ /* 0x000e240000000a00 */
[----:B------:R-:W5:Y:S07]  /*0200*/  LDG.E.EL R3, desc[UR4][R2.64] ;  /* 0x0000000402037981 */ /* 0x000f6e000c2e1900 */
[----:B---3--:R-:W-:-:S06]  /*0210*/  FFMA R10, R10, R11, 9.9999999747524270788e-07 ;  /* 0x358637bd0a0a7423 */ /* 0x008fcc000000000b */
[----:B------:R-:W1:Y:S01]  /*0220*/  MUFU.RSQ R10, R10 ;  /* 0x0000000a000a7308 */ /* 0x000e620000001400 */
[----:B----4-:R-:W-:Y:S01]  /*0230*/  FADD R11, R8, -R7 ;  /* 0x80000007080b7221 */ /* 0x010fe20000000000 */
[----:B0-----:R-:W-:-:S04]  /*0240*/  IMAD.WIDE R6, R0, 0x4, R12 ;  /* 0x0000000400067825 */ /* 0x001fc800078e020c */
[----:B-1----:R-:W-:-:S04]  /*0250*/  FMUL R11, R10, R11 ;  /* 0x0000000b0a0b7220 */ /* 0x002fc80000400000 */
[----:B-----5:R-:W-:-:S05]  /*0260*/  FFMA R11, R4, R11, R3 ;  /* 0x0000000b040b7223 */ /* 0x020fca0000000003 */
[----:B------:R-:W-:Y:S01]  /*0270*/  STG.E desc[UR4][R6.64], R11 ;  /* 0x0000000b06007986 */ /* 0x000fe2000c101904 */
[----:B------:R-:W-:Y:S05]  /*0280*/  EXIT ;  /* 0x000000000000794d */ /* 0x000fea0003800000 */
.L_x_0:
[----:B------:R-:W-:-:S00]  /*0290*/  BRA `(.L_x_0) ;  /* 0xfffffffc00fc7947 */ /* 0x000fc0000383ffff */
[----:B------:R-:W-:-:S00]  /*02a0*/  NOP ;  /* 0x0000000000007918 */ /* 0x000fc00000000000 */
        /* <DEDUP_REMOVED lines=13> */
.L_x_1:


//--------------------- .nv.global.init           --------------------------
	.section	.nv.global.init,"aw",@progbits
.nv.global.init:
	.type		_$_str,@object
	.size		_$_str,(.L_0 - _$_str)
_$_str:
        /*0000*/ 	.byte	0x5f, 0x5f, 0x43, 0x55, 0x44, 0x41, 0x5f, 0x46, 0x54, 0x5a, 0x00
.L_0:


//--------------------- .nv.constant0.triton_poi_fused_native_group_norm_27 --------------------------
	.section	.nv.constant0.triton_poi_fused_native_group_norm_27,"a",@progbits
	.sectionflags	@""
	.align	4
.nv.constant0.triton_poi_fused_native_group_norm_27:
	.zero		580
